//
// Generated by NVIDIA NVVM Compiler
//
// Compiler Build ID: CL-36424714
// Cuda compilation tools, release 13.0, V13.0.88
// Based on NVVM 20.0.0
//

.version 9.0
.target sm_100
.address_size 64

	// .globl	_Z6gelu_kPKfPfii

.visible .entry _Z6gelu_kPKfPfii(
	.param .u64 .ptr .align 1 _Z6gelu_kPKfPfii_param_0,
	.param .u64 .ptr .align 1 _Z6gelu_kPKfPfii_param_1,
	.param .u32 _Z6gelu_kPKfPfii_param_2,
	.param .u32 _Z6gelu_kPKfPfii_param_3
)
{
	.reg .pred 	%p<9>;
	.reg .b32 	%r<7>;
	.reg .b32 	%f<57>;
	.reg .b64 	%rd<9>;

	ld.param.u64 	%rd1, [_Z6gelu_kPKfPfii_param_0];
	ld.param.u64 	%rd2, [_Z6gelu_kPKfPfii_param_1];
	ld.param.u32 	%r3, [_Z6gelu_kPKfPfii_param_2];
	ld.param.u32 	%r2, [_Z6gelu_kPKfPfii_param_3];
	mov.u32 	%r4, %ctaid.x;
	mov.u32 	%r5, %ntid.x;
	mov.u32 	%r6, %tid.x;
	mad.lo.s32 	%r1, %r4, %r5, %r6;
	setp.ge.s32 	%p1, %r1, %r3;
	@%p1 bra 	$L__BB0_7;
	cvta.to.global.u64 	%rd3, %rd1;
	mul.wide.s32 	%rd4, %r1, 4;
	add.s64 	%rd5, %rd3, %rd4;
	ld.global.f32 	%f9, [%rd5];
	setp.gt.f32 	%p2, %f9, 0f41400000;
	selp.f32 	%f10, 0f41400000, %f9, %p2;
	setp.lt.f32 	%p3, %f10, 0fC1400000;
	selp.f32 	%f1, 0fC1400000, %f10, %p3;
	setp.eq.s32 	%p4, %r2, 0;
	@%p4 bra 	$L__BB0_3;
	mul.f32 	%f11, %f1, 0f3D372713;
	mul.f32 	%f12, %f1, %f11;
	fma.rn.f32 	%f13, %f1, %f12, %f1;
	mul.f32 	%f14, %f13, 0f3F4C422A;
	mul.f32 	%f15, %f1, 0f3F000000;
	abs.f32 	%f16, %f14;
	mul.f32 	%f17, %f16, 0f4038AA3B;
	ex2.approx.ftz.f32 	%f18, %f17;
	add.f32 	%f19, %f18, 0f3F800000;
	rcp.approx.ftz.f32 	%f20, %f19;
	fma.rn.f32 	%f21, %f20, 0fC0000000, 0f3F800000;
	setp.ge.f32 	%p5, %f16, 0f41102CB4;
	selp.f32 	%f22, 0f3F800000, %f21, %p5;
	copysign.f32 	%f23, %f14, %f22;
	mul.f32 	%f24, %f14, %f14;
	fma.rn.f32 	%f25, %f24, 0f3C80F082, 0fBD563CAE;
	fma.rn.f32 	%f26, %f25, %f24, 0f3E085941;
	fma.rn.f32 	%f27, %f26, %f24, 0fBEAAA9ED;
	fma.rn.f32 	%f28, %f27, %f24, 0f00000000;
	fma.rn.f32 	%f29, %f28, %f14, %f14;
	setp.ge.f32 	%p6, %f16, 0f3F19999A;
	selp.f32 	%f30, %f23, %f29, %p6;
	add.f32 	%f31, %f30, 0f3F800000;
	mul.f32 	%f56, %f15, %f31;
	bra.uni 	$L__BB0_6;
$L__BB0_3:
	mul.f32 	%f3, %f1, 0f3F3504F3;
	abs.f32 	%f32, %f3;
	setp.ltu.f32 	%p7, %f32, 0f3F8060FE;
	setp.ge.f32 	%p8, %f32, 0f3F8060FE;
	mul.f32 	%f33, %f3, %f3;
	selp.f32 	%f34, %f32, %f33, %p8;
	selp.f32 	%f35, 0f38EB4C3A, 0f38B1E96A, %p8;
	selp.f32 	%f36, 0fBAAE005B, 0fBA574D20, %p8;
	fma.rn.f32 	%f37, %f35, %f34, %f36;
	selp.f32 	%f38, 0f3C09919F, 0f3BAAD5EA, %p8;
	fma.rn.f32 	%f39, %f37, %f34, %f38;
	selp.f32 	%f40, 0fBD24D99A, 0fBCDC1BE7, %p8;
	fma.rn.f32 	%f41, %f39, %f34, %f40;
	selp.f32 	%f42, 0f3E235519, 0f3DE718AF, %p8;
	fma.rn.f32 	%f43, %f41, %f34, %f42;
	selp.f32 	%f44, 0f3F69B4F9, 0fBEC093AC, %p8;
	fma.rn.f32 	%f45, %f43, %f34, %f44;
	selp.f32 	%f46, 0f3F210A14, 0f3E0375D3, %p8;
	fma.rn.f32 	%f47, %f45, %f34, %f46;
	neg.f32 	%f48, %f34;
	selp.f32 	%f49, %f48, %f3, %p8;
	fma.rn.f32 	%f55, %f47, %f49, %f49;
	@%p7 bra 	$L__BB0_5;
	ex2.approx.ftz.f32 	%f50, %f55;
	mov.f32 	%f51, 0f3F800000;
	sub.f32 	%f52, %f51, %f50;
	copysign.f32 	%f55, %f3, %f52;
$L__BB0_5:
	add.f32 	%f53, %f55, 0f3F800000;
	mul.f32 	%f54, %f1, 0f3F000000;
	mul.f32 	%f56, %f54, %f53;
$L__BB0_6:
	cvta.to.global.u64 	%rd6, %rd2;
	add.s64 	%rd8, %rd6, %rd4;
	st.global.f32 	[%rd8], %f56;
$L__BB0_7:
	ret;

}


// ===== COMPILED SASS (sm_100) =====

	.target	sm_100

	.elftype	@"ET_EXEC"


//--------------------- .note.nv.tkinfo           --------------------------
	.section	.note.nv.tkinfo,"",@"SHT_NOTE"
	.sectionflags	@"SHF_NOTE_NV_TKINFO"
	.tkinfo
        /*0018*/ 	.word	0x00000002
        /*0030*/ 	.string	""
        /*0030*/ 	.string	"ptxas"
        /*0030*/ 	.string	"Cuda compilation tools, release 13.0, V13.0.88"
        /*0030*/ 	.string	"Build cuda_13.0.r13.0/compiler.36424714_0"
        /*0030*/ 	.string	"-arch sm_100 -m 64 "



//--------------------- .note.nv.cuinfo           --------------------------
	.section	.note.nv.cuinfo,"",@"SHT_NOTE"
	.sectionflags	@"SHF_NOTE_NV_CUINFO"
        /*0018*/ 	.short	0x0002
        /*001a*/ 	.short	0x0064
        /*001c*/ 	.short	0x0082
	.zero		2


//--------------------- .nv.info                  --------------------------
	.section	.nv.info,"",@"SHT_CUDA_INFO"
	.align	4


	//----- nvinfo : EIATTR_REGCOUNT
	.align		4
        /*0000*/ 	.byte	0x04, 0x2f
        /*0002*/ 	.short	(.L_1 - .L_0)
	.align		4
.L_0:
        /*0004*/ 	.word	index@(_Z6gelu_kPKfPfii)
        /*0008*/ 	.word	0x0000000c


	//----- nvinfo : EIATTR_FRAME_SIZE
	.align		4
.L_1:
        /*000c*/ 	.byte	0x04, 0x11
        /*000e*/ 	.short	(.L_3 - .L_2)
	.align		4
.L_2:
        /*0010*/ 	.word	index@(_Z6gelu_kPKfPfii)
        /*0014*/ 	.word	0x00000000


	//----- nvinfo : EIATTR_MIN_STACK_SIZE
	.align		4
.L_3:
        /*0018*/ 	.byte	0x04, 0x12
        /*001a*/ 	.short	(.L_5 - .L_4)
	.align		4
.L_4:
        /*001c*/ 	.word	index@(_Z6gelu_kPKfPfii)
        /*0020*/ 	.word	0x00000000
.L_5:


//--------------------- .nv.compat                --------------------------
	.section	.nv.compat,"",@"SHT_CUDA_COMPAT_INFO"
	.align	4
        /*0000*/ 	.byte	0x02, 0x09, 0x00, 0x00, 0x02, 0x02, 0x01, 0x00, 0x02, 0x05, 0x05, 0x00, 0x03, 0x07, 0x01, 0x01
        /*0010*/ 	.byte	0x02, 0x03, 0x00, 0x00, 0x02, 0x06, 0x01, 0x00, 0x04, 0x0b, 0x08, 0x00, 0x01, 0x00, 0x00, 0x00
        /*0020*/ 	.byte	0x00, 0x00, 0x00, 0x00


//--------------------- .nv.info._Z6gelu_kPKfPfii --------------------------
	.section	.nv.info._Z6gelu_kPKfPfii,"",@"SHT_CUDA_INFO"
	.sectionflags	@""
	.align	4


	//----- nvinfo : EIATTR_CUDA_API_VERSION
	.align		4
        /*0000*/ 	.byte	0x04, 0x37
        /*0002*/ 	.short	(.L_7 - .L_6)
.L_6:
        /*0004*/ 	.word	0x00000082


	//----- nvinfo : EIATTR_KPARAM_INFO
	.align		4
.L_7:
        /*0008*/ 	.byte	0x04, 0x17
        /*000a*/ 	.short	(.L_9 - .L_8)
.L_8:
        /*000c*/ 	.word	0x00000000
        /*0010*/ 	.short	0x0003
        /*0012*/ 	.short	0x0014
        /*0014*/ 	.byte	0x00, 0xf0, 0x11, 0x00


	//----- nvinfo : EIATTR_KPARAM_INFO
	.align		4
.L_9:
        /*0018*/ 	.byte	0x04, 0x17
        /*001a*/ 	.short	(.L_11 - .L_10)
.L_10:
        /*001c*/ 	.word	0x00000000
        /*0020*/ 	.short	0x0002
        /*0022*/ 	.short	0x0010
        /*0024*/ 	.byte	0x00, 0xf0, 0x11, 0x00


	//----- nvinfo : EIATTR_KPARAM_INFO
	.align		4
.L_11:
        /*0028*/ 	.byte	0x04, 0x17
        /*002a*/ 	.short	(.L_13 - .L_12)
.L_12:
        /*002c*/ 	.word	0x00000000
        /*0030*/ 	.short	0x0001
        /*0032*/ 	.short	0x0008
        /*0034*/ 	.byte	0x00, 0xf5, 0x21, 0x00


	//----- nvinfo : EIATTR_KPARAM_INFO
	.align		4
.L_13:
        /*0038*/ 	.byte	0x04, 0x17
        /*003a*/ 	.short	(.L_15 - .L_14)
.L_14:
        /*003c*/ 	.word	0x00000000
        /*0040*/ 	.short	0x0000
        /*0042*/ 	.short	0x0000
        /*0044*/ 	.byte	0x00, 0xf5, 0x21, 0x00


	//----- nvinfo : EIATTR_SPARSE_MMA_MASK
	.align		4
.L_15:
        /*0048*/ 	.byte	0x03, 0x50
        /*004a*/ 	.short	0x0000


	//----- nvinfo : EIATTR_MAXREG_COUNT
	.align		4
        /*004c*/ 	.byte	0x03, 0x1b
        /*004e*/ 	.short	0x00ff


	//----- nvinfo : EIATTR_MERCURY_ISA_VERSION
	.align		4
        /*0050*/ 	.byte	0x03, 0x5f
        /*0052*/ 	.short	0x0101


	//----- nvinfo : EIATTR_VRC_CTA_INIT_COUNT
	.align		4
        /*0054*/ 	.byte	0x02, 0x4a
	.zero		1
	.zero		1


	//----- nvinfo : EIATTR_EXIT_INSTR_OFFSETS
	.align		4
        /*0058*/ 	.byte	0x04, 0x1c
        /*005a*/ 	.short	(.L_17 - .L_16)


	//   ....[0]....
.L_16:
        /*005c*/ 	.word	0x00000070


	//   ....[1]....
        /*0060*/ 	.word	0x000004d0


	//----- nvinfo : EIATTR_CBANK_PARAM_SIZE
	.align		4
.L_17:
        /*0064*/ 	.byte	0x03, 0x19
        /*0066*/ 	.short	0x0018


	//----- nvinfo : EIATTR_PARAM_CBANK
	.align		4
        /*0068*/ 	.byte	0x04, 0x0a
        /*006a*/ 	.short	(.L_19 - .L_18)
	.align		4
.L_18:
        /*006c*/ 	.word	index@(.nv.constant0._Z6gelu_kPKfPfii)
        /*0070*/ 	.short	0x0380
        /*0072*/ 	.short	0x0018


	//----- nvinfo : EIATTR_SW_WAR
	.align		4
.L_19:
        /*0074*/ 	.byte	0x04, 0x36
        /*0076*/ 	.short	(.L_21 - .L_20)
.L_20:
        /*0078*/ 	.word	0x00000008
.L_21:


//--------------------- .nv.callgraph             --------------------------
	.section	.nv.callgraph,"",@"SHT_CUDA_CALLGRAPH"
	.align	4
	.sectionentsize	8
	.align		4
        /*0000*/ 	.word	0x00000000
	.align		4
        /*0004*/ 	.word	0xffffffff
	.align		4
        /*0008*/ 	.word	0x00000000
	.align		4
        /*000c*/ 	.word	0xfffffffe
	.align		4
        /*0010*/ 	.word	0x00000000
	.align		4
        /*0014*/ 	.word	0xfffffffd
	.align		4
        /*0018*/ 	.word	0x00000000
	.align		4
        /*001c*/ 	.word	0xfffffffc


//--------------------- .text._Z6gelu_kPKfPfii    --------------------------
	.section	.text._Z6gelu_kPKfPfii,"ax",@progbits
	.align	128
        .global         _Z6gelu_kPKfPfii
        .type           _Z6gelu_kPKfPfii,@function
        .size           _Z6gelu_kPKfPfii,(.L_x_3 - _Z6gelu_kPKfPfii)
        .other          _Z6gelu_kPKfPfii,@"STO_CUDA_ENTRY STV_DEFAULT"
_Z6gelu_kPKfPfii:
.text._Z6gelu_kPKfPfii:
[----:B------:R-:W-:Y:S01]  /*0000*/  LDC R1, c[0x0][0x37c] ;  /* 0x0000df00ff017b82 */ /* 0x000fe20000000800 */
[----:B------:R-:W0:Y:S07]  /*0010*/  S2R R3, SR_TID.X ;  /* 0x0000000000037919 */ /* 0x000e2e0000002100 */
[----:B------:R-:W0:Y:S01]  /*0020*/  S2UR UR4, SR_CTAID.X ;  /* 0x00000000000479c3 */ /* 0x000e220000002500 */
[----:B------:R-:W1:Y:S07]  /*0030*/  LDCU UR5, c[0x0][0x390] ;  /* 0x00007200ff0577ac */ /* 0x000e6e0008000800 */
[----:B------:R-:W0:Y:S02]  /*0040*/  LDC R2, c[0x0][0x360] ;  /* 0x0000d800ff027b82 */ /* 0x000e240000000800 */
[----:B0-----:R-:W-:-:S05]  /*0050*/  IMAD R2, R2, UR4, R3 ;  /* 0x0000000402027c24 */ /* 0x001fca000f8e0203 */
[----:B-1----:R-:W-:-:S13]  /*0060*/  ISETP.GE.AND P0, PT, R2, UR5, PT ;  /* 0x0000000502007c0c */ /* 0x002fda000bf06270 */
[----:B------:R-:W-:Y:S05]  /*0070*/  @P0 EXIT ;  /* 0x000000000000094d */ /* 0x000fea0003800000 */
[----:B------:R-:W0:Y:S01]  /*0080*/  LDC.64 R4, c[0x0][0x380] ;  /* 0x0000e000ff047b82 */ /* 0x000e220000000a00 */
[----:B------:R-:W1:Y:S01]  /*0090*/  LDCU.64 UR4, c[0x0][0x358] ;  /* 0x00006b00ff0477ac */ /* 0x000e620008000a00 */
[----:B------:R-:W2:Y:S01]  /*00a0*/  LDCU UR6, c[0x0][0x394] ;  /* 0x00007280ff0677ac */ /* 0x000ea20008000800 */
[----:B0-----:R-:W-:-:S06]  /*00b0*/  IMAD.WIDE R4, R2, 0x4, R4 ;  /* 0x0000000402047825 */ /* 0x001fcc00078e0204 */
[----:B-1----:R-:W3:Y:S01]  /*00c0*/  LDG.E R4, desc[UR4][R4.64] ;  /* 0x0000000404047981 */ /* 0x002ee2000c1e1900 */
[----:B--2---:R-:W-:Y:S01]  /*00d0*/  UISETP.NE.AND UP0, UPT, UR6, URZ, UPT ;  /* 0x000000ff0600728c */ /* 0x004fe2000bf05270 */
[----:B---3--:R-:W-:-:S04]  /*00e0*/  FMNMX.NAN R3, R4, 12, PT ;  /* 0x4140000004037809 */ /* 0x008fc80003820000 */
[----:B------:R-:W-:-:S04]  /*00f0*/  FMNMX.NAN R3, R3, -12, !PT ;  /* 0xc140000003037809 */ /* 0x000fc80007820000 */
[----:B------:R-:W-:Y:S05]  /*0100*/  BRA.U !UP0, `(.L_x_0) ;  /* 0x0000000108647547 */ /* 0x000fea000b800000 */
[C---:B------:R-:W-:Y:S01]  /*0110*/  FMUL R0, R3.reuse, 0.044714998453855514526 ;  /* 0x3d37271303007820 */ /* 0x040fe20000400000 */
[----:B------:R-:W-:Y:S01]  /*0120*/  HFMA2 R8, -RZ, RZ, 1.125, -9232 ;  /* 0x3c80f082ff087431 */ /* 0x000fe200000001ff */
[----:B------:R-:W-:Y:S02]  /*0130*/  MOV R6, 0x3f800000 ;  /* 0x3f80000000067802 */ /* 0x000fe40000000f00 */
[----:B------:R-:W-:-:S04]  /*0140*/  FMUL R0, R3, R0 ;  /* 0x0000000003007220 */ /* 0x000fc80000400000 */
[C---:B------:R-:W-:Y:S01]  /*0150*/  FFMA R0, R3.reuse, R0, R3 ;  /* 0x0000000003007223 */ /* 0x040fe20000000003 */
[----:B------:R-:W-:-:S03]  /*0160*/  FMUL R3, R3, 0.5 ;  /* 0x3f00000003037820 */ /* 0x000fc60000400000 */
[----:B------:R-:W-:-:S04]  /*0170*/  FMUL R4, R0, 0.79788458347320556641 ;  /* 0x3f4c422a00047820 */ /* 0x000fc80000400000 */
[C---:B------:R-:W-:Y:S01]  /*0180*/  FMUL R0, |R4|.reuse, 2.8853900432586669922 ;  /* 0x4038aa3b04007820 */ /* 0x040fe20000400200 */
[C---:B------:R-:W-:Y:S01]  /*0190*/  FMUL R9, R4.reuse, R4 ;  /* 0x0000000404097220 */ /* 0x040fe20000400000 */
[C---:B------:R-:W-:Y:S02]  /*01a0*/  FSETP.GE.AND P1, PT, |R4|.reuse, 0.60000002384185791016, PT ;  /* 0x3f19999a0400780b */ /* 0x040fe40003f26200 */
[----:B------:R-:W-:Y:S01]  /*01b0*/  FSETP.GE.AND P0, PT, |R4|, 9.010913848876953125, PT ;  /* 0x41102cb40400780b */ /* 0x000fe20003f06200 */
[C---:B------:R-:W-:Y:S01]  /*01c0*/  FFMA R8, R9.reuse, R8, -0.052303962409496307373 ;  /* 0xbd563cae09087423 */ /* 0x040fe20000000008 */
[----:B------:R-:W0:Y:S03]  /*01d0*/  MUFU.EX2 R0, R0 ;  /* 0x0000000000007308 */ /* 0x000e260000000800 */
[----:B------:R-:W-:Y:S01]  /*01e0*/  FFMA R8, R9, R8, 0.1331529766321182251 ;  /* 0x3e08594109087423 */ /* 0x000fe20000000008 */
[----:B0-----:R-:W-:-:S03]  /*01f0*/  FADD R5, R0, 1 ;  /* 0x3f80000000057421 */ /* 0x001fc60000000000 */
[----:B------:R-:W-:-:S04]  /*0200*/  FFMA R0, R9, R8, -0.33332768082618713379 ;  /* 0xbeaaa9ed09007423 */ /* 0x000fc80000000008 */
[----:B------:R-:W-:Y:S01]  /*0210*/  FFMA R9, R9, R0, RZ ;  /* 0x0000000009097223 */ /* 0x000fe200000000ff */
[----:B------:R-:W0:Y:S02]  /*0220*/  MUFU.RCP R5, R5 ;  /* 0x0000000500057308 */ /* 0x000e240000001000 */
[----:B0-----:R-:W-:-:S05]  /*0230*/  FFMA R6, R5, -2, R6 ;  /* 0xc000000005067823 */ /* 0x001fca0000000006 */
[----:B------:R-:W-:-:S04]  /*0240*/  FSEL R7, R6, 1, !P0 ;  /* 0x3f80000006077808 */ /* 0x000fc80004000000 */
[--C-:B------:R-:W-:Y:S01]  /*0250*/  LOP3.LUT R7, R7, 0x80000000, R4.reuse, 0xb8, !PT ;  /* 0x8000000007077812 */ /* 0x100fe200078eb804 */
[----:B------:R-:W-:-:S04]  /*0260*/  @!P1 FFMA R7, R4, R9, R4 ;  /* 0x0000000904079223 */ /* 0x000fc80000000004 */
[----:B------:R-:W-:-:S04]  /*0270*/  FADD R0, R7, 1 ;  /* 0x3f80000007007421 */ /* 0x000fc80000000000 */
[----:B------:R-:W-:Y:S01]  /*0280*/  FMUL R7, R3, R0 ;  /* 0x0000000003077220 */ /* 0x000fe20000400000 */
[----:B------:R-:W-:Y:S06]  /*0290*/  BRA `(.L_x_1) ;  /* 0x0000000000807947 */ /* 0x000fec0003800000 */
.L_x_0:
[----:B------:R-:W-:Y:S02]  /*02a0*/  HFMA2 R4, -RZ, RZ, 0.61474609375, 16.90625 ;  /* 0x38eb4c3aff047431 */ /* 0x000fe400000001ff */
[----:B------:R-:W-:Y:S01]  /*02b0*/  FMUL R0, R3, 0.70710676908493041992 ;  /* 0x3f3504f303007820 */ /* 0x000fe20000400000 */
[----:B------:R-:W-:Y:S01]  /*02c0*/  MOV R6, 0x3aae005b ;  /* 0x3aae005b00067802 */ /* 0x000fe20000000f00 */
[----:B------:R-:W-:Y:S01]  /*02d0*/  HFMA2 R7, -RZ, RZ, 1.0087890625, -0.000686168670654296875 ;  /* 0x3c09919fff077431 */ /* 0x000fe200000001ff */
[----:B------:R-:W-:Y:S01]  /*02e0*/  MOV R9, 0x3d24d99a ;  /* 0x3d24d99a00097802 */ /* 0x000fe20000000f00 */
[C---:B------:R-:W-:Y:S01]  /*02f0*/  FMUL R5, R0.reuse, R0 ;  /* 0x0000000000057220 */ /* 0x040fe20000400000 */
[C---:B------:R-:W-:Y:S02]  /*0300*/  FSETP.GE.AND P0, PT, |R0|.reuse, 1.0029599666595458984, PT ;  /* 0x3f8060fe0000780b */ /* 0x040fe40003f06200 */
[----:B------:R-:W-:Y:S02]  /*0310*/  MOV R8, 0x3f69b4f9 ;  /* 0x3f69b4f900087802 */ /* 0x000fe40000000f00 */
[----:B------:R-:W-:-:S02]  /*0320*/  FSEL R5, |R0|, R5, P0 ;  /* 0x0000000500057208 */ /* 0x000fc40000000200 */
[----:B------:R-:W-:Y:S02]  /*0330*/  FSEL R4, R4, 8.4834944573231041431e-05, P0 ;  /* 0x38b1e96a04047808 */ /* 0x000fe40000000000 */
[----:B------:R-:W-:Y:S02]  /*0340*/  FSEL R6, -R6, -0.00082130916416645050049, P0 ;  /* 0xba574d2006067808 */ /* 0x000fe40000000100 */
[----:B------:R-:W-:Y:S02]  /*0350*/  FSEL R7, R7, 0.0052134888246655464172, P0 ;  /* 0x3baad5ea07077808 */ /* 0x000fe40000000000 */
[----:B------:R-:W-:Y:S01]  /*0360*/  FSEL R9, -R9, -0.026868773624300956726, P0 ;  /* 0xbcdc1be709097808 */ /* 0x000fe20000000100 */
[----:B------:R-:W-:Y:S01]  /*0370*/  FFMA R4, R5, R4, R6 ;  /* 0x0000000405047223 */ /* 0x000fe20000000006 */
[----:B------:R-:W-:-:S03]  /*0380*/  HFMA2 R6, -RZ, RZ, 1.5341796875, 81.5625 ;  /* 0x3e235519ff067431 */ /* 0x000fc600000001ff */
[----:B------:R-:W-:-:S04]  /*0390*/  FFMA R4, R5, R4, R7 ;  /* 0x0000000405047223 */ /* 0x000fc80000000007 */
[----:B------:R-:W-:Y:S01]  /*03a0*/  FFMA R4, R5, R4, R9 ;  /* 0x0000000405047223 */ /* 0x000fe20000000009 */
[----:B------:R-:W-:Y:S02]  /*03b0*/  FSEL R9, R8, -0.37612664699554443359, P0 ;  /* 0xbec093ac08097808 */ /* 0x000fe40000000000 */
[----:B------:R-:W-:Y:S01]  /*03c0*/  FSEL R7, R6, 0.11284004896879196167, P0 ;  /* 0x3de718af06077808 */ /* 0x000fe20000000000 */
[----:B------:R-:W-:-:S04]  /*03d0*/  HFMA2 R6, -RZ, RZ, 1.7822265625, 0.000185489654541015625 ;  /* 0x3f210a14ff067431 */ /* 0x000fc800000001ff */
[----:B------:R-:W-:-:S04]  /*03e0*/  FFMA R4, R5, R4, R7 ;  /* 0x0000000405047223 */ /* 0x000fc80000000007 */
[C---:B------:R-:W-:Y:S01]  /*03f0*/  FFMA R4, R5.reuse, R4, R9 ;  /* 0x0000000405047223 */ /* 0x040fe20000000009 */
[----:B------:R-:W-:Y:S02]  /*0400*/  FSEL R9, -R5, R0, P0 ;  /* 0x0000000005097208 */ /* 0x000fe40000000100 */
[----:B------:R-:W-:-:S05]  /*0410*/  FSEL R7, R6, 0.12837915122509002686, P0 ;  /* 0x3e0375d306077808 */ /* 0x000fca0000000000 */
[----:B------:R-:W-:-:S04]  /*0420*/  FFMA R4, R5, R4, R7 ;  /* 0x0000000405047223 */ /* 0x000fc80000000007 */
[----:B------:R-:W-:-:S04]  /*0430*/  FFMA R4, R4, R9, R9 ;  /* 0x0000000904047223 */ /* 0x000fc80000000009 */
[----:B------:R-:W0:Y:S02]  /*0440*/  @P0 MUFU.EX2 R5, R4 ;  /* 0x0000000400050308 */ /* 0x000e240000000800 */
[----:B0-----:R-:W-:-:S05]  /*0450*/  @P0 FADD R5, -R5, 1 ;  /* 0x3f80000005050421 */ /* 0x001fca0000000100 */
[----:B------:R-:W-:Y:S01]  /*0460*/  @P0 LOP3.LUT R4, R5, 0x80000000, R0, 0xb8, !PT ;  /* 0x8000000005040812 */ /* 0x000fe200078eb800 */
[----:B------:R-:W-:-:S04]  /*0470*/  FMUL R0, R3, 0.5 ;  /* 0x3f00000003007820 */ /* 0x000fc80000400000 */
[----:B------:R-:W-:-:S04]  /*0480*/  FADD R7, R4, 1 ;  /* 0x3f80000004077421 */ /* 0x000fc80000000000 */
[----:B------:R-:W-:-:S07]  /*0490*/  FMUL R7, R0, R7 ;  /* 0x0000000700077220 */ /* 0x000fce0000400000 */
.L_x_1:
[----:B------:R-:W0:Y:S02]  /*04a0*/  LDC.64 R4, c[0x0][0x388] ;  /* 0x0000e200ff047b82 */ /* 0x000e240000000a00 */
[----:B0-----:R-:W-:-:S05]  /*04b0*/  IMAD.WIDE R2, R2, 0x4, R4 ;  /* 0x0000000402027825 */ /* 0x001fca00078e0204 */
[----:B------:R-:W-:Y:S01]  /*04c0*/  STG.E desc[UR4][R2.64], R7 ;  /* 0x0000000702007986 */ /* 0x000fe2000c101904 */
[----:B------:R-:W-:Y:S05]  /*04d0*/  EXIT ;  /* 0x000000000000794d */ /* 0x000fea0003800000 */
.L_x_2:
[----:B------:R-:W-:-:S00]  /*04e0*/  BRA `(.L_x_2) ;  /* 0xfffffffc00fc7947 */ /* 0x000fc0000383ffff */
[----:B------:R-:W-:-:S00]  /*04f0*/  NOP ;  /* 0x0000000000007918 */ /* 0x000fc00000000000 */
        /* <DEDUP_REMOVED lines=8> */
.L_x_3:


//--------------------- .nv.shared.reserved.0     --------------------------
	.section	.nv.shared.reserved.0,"aw",@nobits
	.weak		__nv_reservedSMEM_offset_0_alias
	.size		__nv_reservedSMEM_offset_0_alias, 0, 64
	.other		__nv_reservedSMEM_offset_0_alias,@"STO_CUDA_RESERVED_SHARED STV_DEFAULT"
__nv_reservedSMEM_offset_0_alias:
	.zero		0
	.zero		64


//--------------------- .nv.constant0._Z6gelu_kPKfPfii --------------------------
	.section	.nv.constant0._Z6gelu_kPKfPfii,"a",@progbits
	.sectionflags	@""
	.align	4
.nv.constant0._Z6gelu_kPKfPfii:
	.zero		920


//--------------------- SYMBOLS --------------------------

	.type		.nv.reservedSmem.offset0,@object
	.size		.nv.reservedSmem.offset0,0x4
